//
// Generated by NVIDIA NVVM Compiler
//
// Compiler Build ID: CL-36424714
// Cuda compilation tools, release 13.0, V13.0.88
// Based on NVVM 20.0.0
//

.version 9.0
.target sm_100
.address_size 64

	// .globl	_Z15AddIntegerArrayPiPKiS1_

.visible .entry _Z15AddIntegerArrayPiPKiS1_(
	.param .u64 .ptr .align 1 _Z15AddIntegerArrayPiPKiS1__param_0,
	.param .u64 .ptr .align 1 _Z15AddIntegerArrayPiPKiS1__param_1,
	.param .u64 .ptr .align 1 _Z15AddIntegerArrayPiPKiS1__param_2
)
{
	.reg .b32 	%r<5>;
	.reg .b64 	%rd<11>;

	ld.param.u64 	%rd1, [_Z15AddIntegerArrayPiPKiS1__param_0];
	ld.param.u64 	%rd2, [_Z15AddIntegerArrayPiPKiS1__param_1];
	ld.param.u64 	%rd3, [_Z15AddIntegerArrayPiPKiS1__param_2];
	cvta.to.global.u64 	%rd4, %rd1;
	cvta.to.global.u64 	%rd5, %rd3;
	cvta.to.global.u64 	%rd6, %rd2;
	mov.u32 	%r1, %ctaid.x;
	mul.wide.u32 	%rd7, %r1, 4;
	add.s64 	%rd8, %rd6, %rd7;
	ld.global.u32 	%r2, [%rd8];
	add.s64 	%rd9, %rd5, %rd7;
	ld.global.u32 	%r3, [%rd9];
	add.s32 	%r4, %r3, %r2;
	add.s64 	%rd10, %rd4, %rd7;
	st.global.u32 	[%rd10], %r4;
	ret;

}


// ===== COMPILED SASS (sm_100) =====

	.target	sm_100

	.elftype	@"ET_EXEC"


//--------------------- .note.nv.tkinfo           --------------------------
	.section	.note.nv.tkinfo,"",@"SHT_NOTE"
	.sectionflags	@"SHF_NOTE_NV_TKINFO"
	.tkinfo
        /*0018*/ 	.word	0x00000002
        /*0030*/ 	.string	""
        /*0030*/ 	.string	"ptxas"
        /*0030*/ 	.string	"Cuda compilation tools, release 13.0, V13.0.88"
        /*0030*/ 	.string	"Build cuda_13.0.r13.0/compiler.36424714_0"
        /*0030*/ 	.string	"-arch sm_100 -m 64 "



//--------------------- .note.nv.cuinfo           --------------------------
	.section	.note.nv.cuinfo,"",@"SHT_NOTE"
	.sectionflags	@"SHF_NOTE_NV_CUINFO"
        /*0018*/ 	.short	0x0002
        /*001a*/ 	.short	0x0064
        /*001c*/ 	.short	0x0082
	.zero		2


//--------------------- .nv.info                  --------------------------
	.section	.nv.info,"",@"SHT_CUDA_INFO"
	.align	4


	//----- nvinfo : EIATTR_REGCOUNT
	.align		4
        /*0000*/ 	.byte	0x04, 0x2f
        /*0002*/ 	.short	(.L_1 - .L_0)
	.align		4
.L_0:
        /*0004*/ 	.word	index@(_Z15AddIntegerArrayPiPKiS1_)
        /*0008*/ 	.word	0x0000000c


	//----- nvinfo : EIATTR_FRAME_SIZE
	.align		4
.L_1:
        /*000c*/ 	.byte	0x04, 0x11
        /*000e*/ 	.short	(.L_3 - .L_2)
	.align		4
.L_2:
        /*0010*/ 	.word	index@(_Z15AddIntegerArrayPiPKiS1_)
        /*0014*/ 	.word	0x00000000


	//----- nvinfo : EIATTR_MIN_STACK_SIZE
	.align		4
.L_3:
        /*0018*/ 	.byte	0x04, 0x12
        /*001a*/ 	.short	(.L_5 - .L_4)
	.align		4
.L_4:
        /*001c*/ 	.word	index@(_Z15AddIntegerArrayPiPKiS1_)
        /*0020*/ 	.word	0x00000000
.L_5:


//--------------------- .nv.compat                --------------------------
	.section	.nv.compat,"",@"SHT_CUDA_COMPAT_INFO"
	.align	4
        /*0000*/ 	.byte	0x02, 0x09, 0x00, 0x00, 0x02, 0x02, 0x01, 0x00, 0x02, 0x05, 0x05, 0x00, 0x03, 0x07, 0x01, 0x01
        /*0010*/ 	.byte	0x02, 0x03, 0x00, 0x00, 0x02, 0x06, 0x01, 0x00, 0x04, 0x0b, 0x08, 0x00, 0x09, 0x00, 0x00, 0x00
        /*0020*/ 	.byte	0x00, 0x00, 0x00, 0x00


//--------------------- .nv.info._Z15AddIntegerArrayPiPKiS1_ --------------------------
	.section	.nv.info._Z15AddIntegerArrayPiPKiS1_,"",@"SHT_CUDA_INFO"
	.sectionflags	@""
	.align	4


	//----- nvinfo : EIATTR_CUDA_API_VERSION
	.align		4
        /*0000*/ 	.byte	0x04, 0x37
        /*0002*/ 	.short	(.L_7 - .L_6)
.L_6:
        /*0004*/ 	.word	0x00000082


	//----- nvinfo : EIATTR_KPARAM_INFO
	.align		4
.L_7:
        /*0008*/ 	.byte	0x04, 0x17
        /*000a*/ 	.short	(.L_9 - .L_8)
.L_8:
        /*000c*/ 	.word	0x00000000
        /*0010*/ 	.short	0x0002
        /*0012*/ 	.short	0x0010
        /*0014*/ 	.byte	0x00, 0xf5, 0x21, 0x00


	//----- nvinfo : EIATTR_KPARAM_INFO
	.align		4
.L_9:
        /*0018*/ 	.byte	0x04, 0x17
        /*001a*/ 	.short	(.L_11 - .L_10)
.L_10:
        /*001c*/ 	.word	0x00000000
        /*0020*/ 	.short	0x0001
        /*0022*/ 	.short	0x0008
        /*0024*/ 	.byte	0x00, 0xf5, 0x21, 0x00


	//----- nvinfo : EIATTR_KPARAM_INFO
	.align		4
.L_11:
        /*0028*/ 	.byte	0x04, 0x17
        /*002a*/ 	.short	(.L_13 - .L_12)
.L_12:
        /*002c*/ 	.word	0x00000000
        /*0030*/ 	.short	0x0000
        /*0032*/ 	.short	0x0000
        /*0034*/ 	.byte	0x00, 0xf5, 0x21, 0x00


	//----- nvinfo : EIATTR_SPARSE_MMA_MASK
	.align		4
.L_13:
        /*0038*/ 	.byte	0x03, 0x50
        /*003a*/ 	.short	0x0000


	//----- nvinfo : EIATTR_MAXREG_COUNT
	.align		4
        /*003c*/ 	.byte	0x03, 0x1b
        /*003e*/ 	.short	0x00ff


	//----- nvinfo : EIATTR_MERCURY_ISA_VERSION
	.align		4
        /*0040*/ 	.byte	0x03, 0x5f
        /*0042*/ 	.short	0x0101


	//----- nvinfo : EIATTR_VRC_CTA_INIT_COUNT
	.align		4
        /*0044*/ 	.byte	0x02, 0x4a
	.zero		1
	.zero		1


	//----- nvinfo : EIATTR_EXIT_INSTR_OFFSETS
	.align		4
        /*0048*/ 	.byte	0x04, 0x1c
        /*004a*/ 	.short	(.L_15 - .L_14)


	//   ....[0]....
.L_14:
        /*004c*/ 	.word	0x000000d0


	//----- nvinfo : EIATTR_CBANK_PARAM_SIZE
	.align		4
.L_15:
        /*0050*/ 	.byte	0x03, 0x19
        /*0052*/ 	.short	0x0018


	//----- nvinfo : EIATTR_PARAM_CBANK
	.align		4
        /*0054*/ 	.byte	0x04, 0x0a
        /*0056*/ 	.short	(.L_17 - .L_16)
	.align		4
.L_16:
        /*0058*/ 	.word	index@(.nv.constant0._Z15AddIntegerArrayPiPKiS1_)
        /*005c*/ 	.short	0x0380
        /*005e*/ 	.short	0x0018


	//----- nvinfo : EIATTR_SW_WAR
	.align		4
.L_17:
        /*0060*/ 	.byte	0x04, 0x36
        /*0062*/ 	.short	(.L_19 - .L_18)
.L_18:
        /*0064*/ 	.word	0x00000008
.L_19:


//--------------------- .nv.callgraph             --------------------------
	.section	.nv.callgraph,"",@"SHT_CUDA_CALLGRAPH"
	.align	4
	.sectionentsize	8
	.align		4
        /*0000*/ 	.word	0x00000000
	.align		4
        /*0004*/ 	.word	0xffffffff
	.align		4
        /*0008*/ 	.word	0x00000000
	.align		4
        /*000c*/ 	.word	0xfffffffe
	.align		4
        /*0010*/ 	.word	0x00000000
	.align		4
        /*0014*/ 	.word	0xfffffffd
	.align		4
        /*0018*/ 	.word	0x00000000
	.align		4
        /*001c*/ 	.word	0xfffffffc


//--------------------- .text._Z15AddIntegerArrayPiPKiS1_ --------------------------
	.section	.text._Z15AddIntegerArrayPiPKiS1_,"ax",@progbits
	.align	128
        .global         _Z15AddIntegerArrayPiPKiS1_
        .type           _Z15AddIntegerArrayPiPKiS1_,@function
        .size           _Z15AddIntegerArrayPiPKiS1_,(.L_x_1 - _Z15AddIntegerArrayPiPKiS1_)
        .other          _Z15AddIntegerArrayPiPKiS1_,@"STO_CUDA_ENTRY STV_DEFAULT"
_Z15AddIntegerArrayPiPKiS1_:
.text._Z15AddIntegerArrayPiPKiS1_:
[----:B------:R-:W-:Y:S01]  /*0000*/  LDC R1, c[0x0][0x37c] ;  /* 0x0000df00ff017b82 */ /* 0x000fe20000000800 */
[----:B------:R-:W0:Y:S07]  /*0010*/  S2R R9, SR_CTAID.X ;  /* 0x0000000000097919 */ /* 0x000e2e0000002500 */
[----:B------:R-:W0:Y:S01]  /*0020*/  LDC.64 R2, c[0x0][0x388] ;  /* 0x0000e200ff027b82 */ /* 0x000e220000000a00 */
[----:B------:R-:W1:Y:S07]  /*0030*/  LDCU.64 UR4, c[0x0][0x358] ;  /* 0x00006b00ff0477ac */ /* 0x000e6e0008000a00 */
[----:B------:R-:W2:Y:S08]  /*0040*/  LDC.64 R4, c[0x0][0x390] ;  /* 0x0000e400ff047b82 */ /* 0x000eb00000000a00 */
[----:B------:R-:W3:Y:S01]  /*0050*/  LDC.64 R6, c[0x0][0x380] ;  /* 0x0000e000ff067b82 */ /* 0x000ee20000000a00 */
[----:B0-----:R-:W-:-:S04]  /*0060*/  IMAD.WIDE.U32 R2, R9, 0x4, R2 ;  /* 0x0000000409027825 */ /* 0x001fc800078e0002 */
[C---:B--2---:R-:W-:Y:S02]  /*0070*/  IMAD.WIDE.U32 R4, R9.reuse, 0x4, R4 ;  /* 0x0000000409047825 */ /* 0x044fe400078e0004 */
[----:B-1----:R-:W2:Y:S04]  /*0080*/  LDG.E R2, desc[UR4][R2.64] ;  /* 0x0000000402027981 */ /* 0x002ea8000c1e1900 */
[----:B------:R-:W2:Y:S01]  /*0090*/  LDG.E R5, desc[UR4][R4.64] ;  /* 0x0000000404057981 */ /* 0x000ea2000c1e1900 */
[----:B---3--:R-:W-:Y:S01]  /*00a0*/  IMAD.WIDE.U32 R6, R9, 0x4, R6 ;  /* 0x0000000409067825 */ /* 0x008fe200078e0006 */
[----:B--2---:R-:W-:-:S05]  /*00b0*/  IADD3 R9, PT, PT, R2, R5, RZ ;  /* 0x0000000502097210 */ /* 0x004fca0007ffe0ff */
[----:B------:R-:W-:Y:S01]  /*00c0*/  STG.E desc[UR4][R6.64], R9 ;  /* 0x0000000906007986 */ /* 0x000fe2000c101904 */
[----:B------:R-:W-:Y:S05]  /*00d0*/  EXIT ;  /* 0x000000000000794d */ /* 0x000fea0003800000 */
.L_x_0:
[----:B------:R-:W-:-:S00]  /*00e0*/  BRA `(.L_x_0) ;  /* 0xfffffffc00fc7947 */ /* 0x000fc0000383ffff */
[----:B------:R-:W-:-:S00]  /*00f0*/  NOP ;  /* 0x0000000000007918 */ /* 0x000fc00000000000 */
        /* <DEDUP_REMOVED lines=8> */
.L_x_1:


//--------------------- .nv.shared.reserved.0     --------------------------
	.section	.nv.shared.reserved.0,"aw",@nobits
	.weak		__nv_reservedSMEM_offset_0_alias
	.size		__nv_reservedSMEM_offset_0_alias, 0, 64
	.other		__nv_reservedSMEM_offset_0_alias,@"STO_CUDA_RESERVED_SHARED STV_DEFAULT"
__nv_reservedSMEM_offset_0_alias:
	.zero		0
	.zero		64


//--------------------- .nv.constant0._Z15AddIntegerArrayPiPKiS1_ --------------------------
	.section	.nv.constant0._Z15AddIntegerArrayPiPKiS1_,"a",@progbits
	.sectionflags	@""
	.align	4
.nv.constant0._Z15AddIntegerArrayPiPKiS1_:
	.zero		920


//--------------------- SYMBOLS --------------------------

	.type		.nv.reservedSmem.offset0,@object
	.size		.nv.reservedSmem.offset0,0x4
